//
// Generated by NVIDIA NVVM Compiler
//
// Compiler Build ID: CL-36424714
// Cuda compilation tools, release 13.0, V13.0.88
// Based on NVVM 20.0.0
//

.version 9.0
.target sm_100
.address_size 64

	// .globl	_Z23d_malloc_3d_gpu_kernel1PPPdiii

.visible .entry _Z23d_malloc_3d_gpu_kernel1PPPdiii(
	.param .u64 .ptr .align 1 _Z23d_malloc_3d_gpu_kernel1PPPdiii_param_0,
	.param .u32 _Z23d_malloc_3d_gpu_kernel1PPPdiii_param_1,
	.param .u32 _Z23d_malloc_3d_gpu_kernel1PPPdiii_param_2,
	.param .u32 _Z23d_malloc_3d_gpu_kernel1PPPdiii_param_3
)
{
	.reg .pred 	%p<2>;
	.reg .b32 	%r<8>;
	.reg .b64 	%rd<10>;

	ld.param.u64 	%rd1, [_Z23d_malloc_3d_gpu_kernel1PPPdiii_param_0];
	ld.param.u32 	%r2, [_Z23d_malloc_3d_gpu_kernel1PPPdiii_param_1];
	ld.param.u32 	%r3, [_Z23d_malloc_3d_gpu_kernel1PPPdiii_param_2];
	mov.u32 	%r4, %ctaid.x;
	mov.u32 	%r5, %ntid.x;
	mov.u32 	%r6, %tid.x;
	mad.lo.s32 	%r1, %r4, %r5, %r6;
	setp.ge.s32 	%p1, %r1, %r2;
	@%p1 bra 	$L__BB0_2;
	cvta.to.global.u64 	%rd2, %rd1;
	cvt.s64.s32 	%rd3, %r2;
	mul.lo.s32 	%r7, %r3, %r1;
	cvt.s64.s32 	%rd4, %r7;
	add.s64 	%rd5, %rd4, %rd3;
	shl.b64 	%rd6, %rd5, 3;
	add.s64 	%rd7, %rd1, %rd6;
	mul.wide.s32 	%rd8, %r1, 8;
	add.s64 	%rd9, %rd2, %rd8;
	st.global.u64 	[%rd9], %rd7;
$L__BB0_2:
	ret;

}
	// .globl	_Z23d_malloc_3d_gpu_kernel2PPPdiii
.visible .entry _Z23d_malloc_3d_gpu_kernel2PPPdiii(
	.param .u64 .ptr .align 1 _Z23d_malloc_3d_gpu_kernel2PPPdiii_param_0,
	.param .u32 _Z23d_malloc_3d_gpu_kernel2PPPdiii_param_1,
	.param .u32 _Z23d_malloc_3d_gpu_kernel2PPPdiii_param_2,
	.param .u32 _Z23d_malloc_3d_gpu_kernel2PPPdiii_param_3
)
{
	.reg .pred 	%p<4>;
	.reg .b32 	%r<18>;
	.reg .b64 	%rd<17>;

	ld.param.u64 	%rd1, [_Z23d_malloc_3d_gpu_kernel2PPPdiii_param_0];
	ld.param.u32 	%r3, [_Z23d_malloc_3d_gpu_kernel2PPPdiii_param_1];
	ld.param.u32 	%r6, [_Z23d_malloc_3d_gpu_kernel2PPPdiii_param_2];
	ld.param.u32 	%r5, [_Z23d_malloc_3d_gpu_kernel2PPPdiii_param_3];
	mov.u32 	%r7, %ctaid.x;
	mov.u32 	%r8, %ntid.x;
	mov.u32 	%r9, %tid.x;
	mad.lo.s32 	%r1, %r7, %r8, %r9;
	mov.u32 	%r10, %ctaid.y;
	mov.u32 	%r11, %ntid.y;
	mov.u32 	%r12, %tid.y;
	mad.lo.s32 	%r13, %r10, %r11, %r12;
	setp.ge.s32 	%p1, %r1, %r3;
	setp.ge.s32 	%p2, %r13, %r6;
	or.pred  	%p3, %p1, %p2;
	@%p3 bra 	$L__BB1_2;
	cvta.to.global.u64 	%rd2, %rd1;
	cvt.s64.s32 	%rd3, %r3;
	mul.lo.s32 	%r14, %r6, %r3;
	cvt.s64.s32 	%rd4, %r14;
	add.s64 	%rd5, %rd4, %rd3;
	mul.lo.s32 	%r15, %r6, %r1;
	mul.lo.s32 	%r16, %r15, %r5;
	cvt.s64.s32 	%rd6, %r16;
	mul.lo.s32 	%r17, %r5, %r13;
	cvt.s64.s32 	%rd7, %r17;
	add.s64 	%rd8, %rd5, %rd7;
	add.s64 	%rd9, %rd8, %rd6;
	shl.b64 	%rd10, %rd9, 3;
	add.s64 	%rd11, %rd1, %rd10;
	mul.wide.s32 	%rd12, %r1, 8;
	add.s64 	%rd13, %rd2, %rd12;
	ld.global.u64 	%rd14, [%rd13];
	mul.wide.u32 	%rd15, %r13, 8;
	add.s64 	%rd16, %rd14, %rd15;
	st.u64 	[%rd16], %rd11;
$L__BB1_2:
	ret;

}


// ===== COMPILED SASS (sm_100) =====

	.target	sm_100

	.elftype	@"ET_EXEC"


//--------------------- .note.nv.tkinfo           --------------------------
	.section	.note.nv.tkinfo,"",@"SHT_NOTE"
	.sectionflags	@"SHF_NOTE_NV_TKINFO"
	.tkinfo
        /*0018*/ 	.word	0x00000002
        /*0030*/ 	.string	""
        /*0030*/ 	.string	"ptxas"
        /*0030*/ 	.string	"Cuda compilation tools, release 13.0, V13.0.88"
        /*0030*/ 	.string	"Build cuda_13.0.r13.0/compiler.36424714_0"
        /*0030*/ 	.string	"-arch sm_100 -m 64 "



//--------------------- .note.nv.cuinfo           --------------------------
	.section	.note.nv.cuinfo,"",@"SHT_NOTE"
	.sectionflags	@"SHF_NOTE_NV_CUINFO"
        /*0018*/ 	.short	0x0002
        /*001a*/ 	.short	0x0064
        /*001c*/ 	.short	0x0082
	.zero		2


//--------------------- .nv.info                  --------------------------
	.section	.nv.info,"",@"SHT_CUDA_INFO"
	.align	4


	//----- nvinfo : EIATTR_REGCOUNT
	.align		4
        /*0000*/ 	.byte	0x04, 0x2f
        /*0002*/ 	.short	(.L_1 - .L_0)
	.align		4
.L_0:
        /*0004*/ 	.word	index@(_Z23d_malloc_3d_gpu_kernel1PPPdiii)
        /*0008*/ 	.word	0x0000000a


	//----- nvinfo : EIATTR_FRAME_SIZE
	.align		4
.L_1:
        /*000c*/ 	.byte	0x04, 0x11
        /*000e*/ 	.short	(.L_3 - .L_2)
	.align		4
.L_2:
        /*0010*/ 	.word	index@(_Z23d_malloc_3d_gpu_kernel1PPPdiii)
        /*0014*/ 	.word	0x00000000


	//----- nvinfo : EIATTR_REGCOUNT
	.align		4
.L_3:
        /*0018*/ 	.byte	0x04, 0x2f
        /*001a*/ 	.short	(.L_5 - .L_4)
	.align		4
.L_4:
        /*001c*/ 	.word	index@(_Z23d_malloc_3d_gpu_kernel2PPPdiii)
        /*0020*/ 	.word	0x0000000c


	//----- nvinfo : EIATTR_FRAME_SIZE
	.align		4
.L_5:
        /*0024*/ 	.byte	0x04, 0x11
        /*0026*/ 	.short	(.L_7 - .L_6)
	.align		4
.L_6:
        /*0028*/ 	.word	index@(_Z23d_malloc_3d_gpu_kernel2PPPdiii)
        /*002c*/ 	.word	0x00000000


	//----- nvinfo : EIATTR_MIN_STACK_SIZE
	.align		4
.L_7:
        /*0030*/ 	.byte	0x04, 0x12
        /*0032*/ 	.short	(.L_9 - .L_8)
	.align		4
.L_8:
        /*0034*/ 	.word	index@(_Z23d_malloc_3d_gpu_kernel2PPPdiii)
        /*0038*/ 	.word	0x00000000


	//----- nvinfo : EIATTR_MIN_STACK_SIZE
	.align		4
.L_9:
        /*003c*/ 	.byte	0x04, 0x12
        /*003e*/ 	.short	(.L_11 - .L_10)
	.align		4
.L_10:
        /*0040*/ 	.word	index@(_Z23d_malloc_3d_gpu_kernel1PPPdiii)
        /*0044*/ 	.word	0x00000000
.L_11:


//--------------------- .nv.compat                --------------------------
	.section	.nv.compat,"",@"SHT_CUDA_COMPAT_INFO"
	.align	4
        /*0000*/ 	.byte	0x02, 0x09, 0x00, 0x00, 0x02, 0x02, 0x01, 0x00, 0x02, 0x05, 0x05, 0x00, 0x03, 0x07, 0x01, 0x01
        /*0010*/ 	.byte	0x02, 0x03, 0x00, 0x00, 0x02, 0x06, 0x01, 0x00, 0x04, 0x0b, 0x08, 0x00, 0x09, 0x00, 0x00, 0x00
        /*0020*/ 	.byte	0x00, 0x00, 0x00, 0x00


//--------------------- .nv.info._Z23d_malloc_3d_gpu_kernel2PPPdiii --------------------------
	.section	.nv.info._Z23d_malloc_3d_gpu_kernel2PPPdiii,"",@"SHT_CUDA_INFO"
	.sectionflags	@""
	.align	4


	//----- nvinfo : EIATTR_CUDA_API_VERSION
	.align		4
        /*0000*/ 	.byte	0x04, 0x37
        /*0002*/ 	.short	(.L_13 - .L_12)
.L_12:
        /*0004*/ 	.word	0x00000082


	//----- nvinfo : EIATTR_KPARAM_INFO
	.align		4
.L_13:
        /*0008*/ 	.byte	0x04, 0x17
        /*000a*/ 	.short	(.L_15 - .L_14)
.L_14:
        /*000c*/ 	.word	0x00000000
        /*0010*/ 	.short	0x0003
        /*0012*/ 	.short	0x0010
        /*0014*/ 	.byte	0x00, 0xf0, 0x11, 0x00


	//----- nvinfo : EIATTR_KPARAM_INFO
	.align		4
.L_15:
        /*0018*/ 	.byte	0x04, 0x17
        /*001a*/ 	.short	(.L_17 - .L_16)
.L_16:
        /*001c*/ 	.word	0x00000000
        /*0020*/ 	.short	0x0002
        /*0022*/ 	.short	0x000c
        /*0024*/ 	.byte	0x00, 0xf0, 0x11, 0x00


	//----- nvinfo : EIATTR_KPARAM_INFO
	.align		4
.L_17:
        /*0028*/ 	.byte	0x04, 0x17
        /*002a*/ 	.short	(.L_19 - .L_18)
.L_18:
        /*002c*/ 	.word	0x00000000
        /*0030*/ 	.short	0x0001
        /*0032*/ 	.short	0x0008
        /*0034*/ 	.byte	0x00, 0xf0, 0x11, 0x00


	//----- nvinfo : EIATTR_KPARAM_INFO
	.align		4
.L_19:
        /*0038*/ 	.byte	0x04, 0x17
        /*003a*/ 	.short	(.L_21 - .L_20)
.L_20:
        /*003c*/ 	.word	0x00000000
        /*0040*/ 	.short	0x0000
        /*0042*/ 	.short	0x0000
        /*0044*/ 	.byte	0x00, 0xf5, 0x21, 0x00


	//----- nvinfo : EIATTR_SPARSE_MMA_MASK
	.align		4
.L_21:
        /*0048*/ 	.byte	0x03, 0x50
        /*004a*/ 	.short	0x0000


	//----- nvinfo : EIATTR_MAXREG_COUNT
	.align		4
        /*004c*/ 	.byte	0x03, 0x1b
        /*004e*/ 	.short	0x00ff


	//----- nvinfo : EIATTR_MERCURY_ISA_VERSION
	.align		4
        /*0050*/ 	.byte	0x03, 0x5f
        /*0052*/ 	.short	0x0101


	//----- nvinfo : EIATTR_VRC_CTA_INIT_COUNT
	.align		4
        /*0054*/ 	.byte	0x02, 0x4a
	.zero		1
	.zero		1


	//----- nvinfo : EIATTR_EXIT_INSTR_OFFSETS
	.align		4
        /*0058*/ 	.byte	0x04, 0x1c
        /*005a*/ 	.short	(.L_23 - .L_22)


	//   ....[0]....
.L_22:
        /*005c*/ 	.word	0x000000c0


	//   ....[1]....
        /*0060*/ 	.word	0x00000220


	//----- nvinfo : EIATTR_CBANK_PARAM_SIZE
	.align		4
.L_23:
        /*0064*/ 	.byte	0x03, 0x19
        /*0066*/ 	.short	0x0014


	//----- nvinfo : EIATTR_PARAM_CBANK
	.align		4
        /*0068*/ 	.byte	0x04, 0x0a
        /*006a*/ 	.short	(.L_25 - .L_24)
	.align		4
.L_24:
        /*006c*/ 	.word	index@(.nv.constant0._Z23d_malloc_3d_gpu_kernel2PPPdiii)
        /*0070*/ 	.short	0x0380
        /*0072*/ 	.short	0x0014


	//----- nvinfo : EIATTR_SW_WAR
	.align		4
.L_25:
        /*0074*/ 	.byte	0x04, 0x36
        /*0076*/ 	.short	(.L_27 - .L_26)
.L_26:
        /*0078*/ 	.word	0x00000008
.L_27:


//--------------------- .nv.info._Z23d_malloc_3d_gpu_kernel1PPPdiii --------------------------
	.section	.nv.info._Z23d_malloc_3d_gpu_kernel1PPPdiii,"",@"SHT_CUDA_INFO"
	.sectionflags	@""
	.align	4


	//----- nvinfo : EIATTR_CUDA_API_VERSION
	.align		4
        /*0000*/ 	.byte	0x04, 0x37
        /*0002*/ 	.short	(.L_29 - .L_28)
.L_28:
        /*0004*/ 	.word	0x00000082


	//----- nvinfo : EIATTR_KPARAM_INFO
	.align		4
.L_29:
        /*0008*/ 	.byte	0x04, 0x17
        /*000a*/ 	.short	(.L_31 - .L_30)
.L_30:
        /*000c*/ 	.word	0x00000000
        /*0010*/ 	.short	0x0003
        /*0012*/ 	.short	0x0010
        /*0014*/ 	.byte	0x00, 0xf0, 0x11, 0x00


	//----- nvinfo : EIATTR_KPARAM_INFO
	.align		4
.L_31:
        /*0018*/ 	.byte	0x04, 0x17
        /*001a*/ 	.short	(.L_33 - .L_32)
.L_32:
        /*001c*/ 	.word	0x00000000
        /*0020*/ 	.short	0x0002
        /*0022*/ 	.short	0x000c
        /*0024*/ 	.byte	0x00, 0xf0, 0x11, 0x00


	//----- nvinfo : EIATTR_KPARAM_INFO
	.align		4
.L_33:
        /*0028*/ 	.byte	0x04, 0x17
        /*002a*/ 	.short	(.L_35 - .L_34)
.L_34:
        /*002c*/ 	.word	0x00000000
        /*0030*/ 	.short	0x0001
        /*0032*/ 	.short	0x0008
        /*0034*/ 	.byte	0x00, 0xf0, 0x11, 0x00


	//----- nvinfo : EIATTR_KPARAM_INFO
	.align		4
.L_35:
        /*0038*/ 	.byte	0x04, 0x17
        /*003a*/ 	.short	(.L_37 - .L_36)
.L_36:
        /*003c*/ 	.word	0x00000000
        /*0040*/ 	.short	0x0000
        /*0042*/ 	.short	0x0000
        /*0044*/ 	.byte	0x00, 0xf5, 0x21, 0x00


	//----- nvinfo : EIATTR_SPARSE_MMA_MASK
	.align		4
.L_37:
        /*0048*/ 	.byte	0x03, 0x50
        /*004a*/ 	.short	0x0000


	//----- nvinfo : EIATTR_MAXREG_COUNT
	.align		4
        /*004c*/ 	.byte	0x03, 0x1b
        /*004e*/ 	.short	0x00ff


	//----- nvinfo : EIATTR_MERCURY_ISA_VERSION
	.align		4
        /*0050*/ 	.byte	0x03, 0x5f
        /*0052*/ 	.short	0x0101


	//----- nvinfo : EIATTR_VRC_CTA_INIT_COUNT
	.align		4
        /*0054*/ 	.byte	0x02, 0x4a
	.zero		1
	.zero		1


	//----- nvinfo : EIATTR_EXIT_INSTR_OFFSETS
	.align		4
        /*0058*/ 	.byte	0x04, 0x1c
        /*005a*/ 	.short	(.L_39 - .L_38)


	//   ....[0]....
.L_38:
        /*005c*/ 	.word	0x00000070


	//   ....[1]....
        /*0060*/ 	.word	0x00000140


	//----- nvinfo : EIATTR_CBANK_PARAM_SIZE
	.align		4
.L_39:
        /*0064*/ 	.byte	0x03, 0x19
        /*0066*/ 	.short	0x0014


	//----- nvinfo : EIATTR_PARAM_CBANK
	.align		4
        /*0068*/ 	.byte	0x04, 0x0a
        /*006a*/ 	.short	(.L_41 - .L_40)
	.align		4
.L_40:
        /*006c*/ 	.word	index@(.nv.constant0._Z23d_malloc_3d_gpu_kernel1PPPdiii)
        /*0070*/ 	.short	0x0380
        /*0072*/ 	.short	0x0014


	//----- nvinfo : EIATTR_SW_WAR
	.align		4
.L_41:
        /*0074*/ 	.byte	0x04, 0x36
        /*0076*/ 	.short	(.L_43 - .L_42)
.L_42:
        /*0078*/ 	.word	0x00000008
.L_43:


//--------------------- .nv.callgraph             --------------------------
	.section	.nv.callgraph,"",@"SHT_CUDA_CALLGRAPH"
	.align	4
	.sectionentsize	8
	.align		4
        /*0000*/ 	.word	0x00000000
	.align		4
        /*0004*/ 	.word	0xffffffff
	.align		4
        /*0008*/ 	.word	0x00000000
	.align		4
        /*000c*/ 	.word	0xfffffffe
	.align		4
        /*0010*/ 	.word	0x00000000
	.align		4
        /*0014*/ 	.word	0xfffffffd
	.align		4
        /*0018*/ 	.word	0x00000000
	.align		4
        /*001c*/ 	.word	0xfffffffc


//--------------------- .text._Z23d_malloc_3d_gpu_kernel2PPPdiii --------------------------
	.section	.text._Z23d_malloc_3d_gpu_kernel2PPPdiii,"ax",@progbits
	.align	128
        .global         _Z23d_malloc_3d_gpu_kernel2PPPdiii
        .type           _Z23d_malloc_3d_gpu_kernel2PPPdiii,@function
        .size           _Z23d_malloc_3d_gpu_kernel2PPPdiii,(.L_x_2 - _Z23d_malloc_3d_gpu_kernel2PPPdiii)
        .other          _Z23d_malloc_3d_gpu_kernel2PPPdiii,@"STO_CUDA_ENTRY STV_DEFAULT"
_Z23d_malloc_3d_gpu_kernel2PPPdiii:
.text._Z23d_malloc_3d_gpu_kernel2PPPdiii:
[----:B------:R-:W-:Y:S01]  /*0000*/  LDC R1, c[0x0][0x37c] ;  /* 0x0000df00ff017b82 */ /* 0x000fe20000000800 */
[----:B------:R-:W0:Y:S07]  /*0010*/  S2R R3, SR_TID.Y ;  /* 0x0000000000037919 */ /* 0x000e2e0000002200 */
[----:B------:R-:W1:Y:S01]  /*0020*/  LDC R5, c[0x0][0x360] ;  /* 0x0000d800ff057b82 */ /* 0x000e620000000800 */
[----:B------:R-:W1:Y:S07]  /*0030*/  S2R R2, SR_TID.X ;  /* 0x0000000000027919 */ /* 0x000e6e0000002100 */
[----:B------:R-:W0:Y:S08]  /*0040*/  S2UR UR5, SR_CTAID.Y ;  /* 0x00000000000579c3 */ /* 0x000e300000002600 */
[----:B------:R-:W0:Y:S08]  /*0050*/  LDC R0, c[0x0][0x364] ;  /* 0x0000d900ff007b82 */ /* 0x000e300000000800 */
[----:B------:R-:W1:Y:S08]  /*0060*/  S2UR UR4, SR_CTAID.X ;  /* 0x00000000000479c3 */ /* 0x000e700000002500 */
[----:B------:R-:W2:Y:S01]  /*0070*/  LDC.64 R8, c[0x0][0x388] ;  /* 0x0000e200ff087b82 */ /* 0x000ea20000000a00 */
[----:B0-----:R-:W-:-:S02]  /*0080*/  IMAD R0, R0, UR5, R3 ;  /* 0x0000000500007c24 */ /* 0x001fc4000f8e0203 */
[----:B-1----:R-:W-:-:S03]  /*0090*/  IMAD R5, R5, UR4, R2 ;  /* 0x0000000405057c24 */ /* 0x002fc6000f8e0202 */
[----:B--2---:R-:W-:-:S04]  /*00a0*/  ISETP.GE.AND P0, PT, R0, R9, PT ;  /* 0x000000090000720c */ /* 0x004fc80003f06270 */
[----:B------:R-:W-:-:S13]  /*00b0*/  ISETP.GE.OR P0, PT, R5, R8, P0 ;  /* 0x000000080500720c */ /* 0x000fda0000706670 */
[----:B------:R-:W-:Y:S05]  /*00c0*/  @P0 EXIT ;  /* 0x000000000000094d */ /* 0x000fea0003800000 */
[----:B------:R-:W0:Y:S01]  /*00d0*/  LDC.64 R2, c[0x0][0x380] ;  /* 0x0000e000ff027b82 */ /* 0x000e220000000a00 */
[----:B------:R-:W1:Y:S01]  /*00e0*/  LDCU.64 UR4, c[0x0][0x358] ;  /* 0x00006b00ff0477ac */ /* 0x000e620008000a00 */
[----:B------:R-:W2:Y:S01]  /*00f0*/  LDCU UR6, c[0x0][0x390] ;  /* 0x00007200ff0677ac */ /* 0x000ea20008000800 */
[----:B------:R-:W-:Y:S01]  /*0100*/  IMAD R7, R9, R8, RZ ;  /* 0x0000000809077224 */ /* 0x000fe200078e02ff */
[----:B------:R-:W3:Y:S01]  /*0110*/  LDCU.64 UR8, c[0x0][0x380] ;  /* 0x00007000ff0877ac */ /* 0x000ee20008000a00 */
[----:B0-----:R-:W-:-:S06]  /*0120*/  IMAD.WIDE R2, R5, 0x8, R2 ;  /* 0x0000000805027825 */ /* 0x001fcc00078e0202 */
[----:B-1----:R-:W4:Y:S01]  /*0130*/  LDG.E.64 R2, desc[UR4][R2.64] ;  /* 0x0000000402027981 */ /* 0x002f22000c1e1b00 */
[----:B--2---:R-:W-:Y:S01]  /*0140*/  IMAD R4, R0, UR6, RZ ;  /* 0x0000000600047c24 */ /* 0x004fe2000f8e02ff */
[----:B------:R-:W-:Y:S01]  /*0150*/  SHF.R.S32.HI R6, RZ, 0x1f, R8 ;  /* 0x0000001fff067819 */ /* 0x000fe20000011408 */
[----:B------:R-:W-:-:S03]  /*0160*/  IMAD R5, R5, R9, RZ ;  /* 0x0000000905057224 */ /* 0x000fc600078e02ff */
[----:B------:R-:W-:Y:S01]  /*0170*/  IADD3 R8, P0, P1, R4, R7, R8 ;  /* 0x0000000704087210 */ /* 0x000fe2000791e008 */
[----:B------:R-:W-:Y:S01]  /*0180*/  IMAD R5, R5, UR6, RZ ;  /* 0x0000000605057c24 */ /* 0x000fe2000f8e02ff */
[----:B------:R-:W-:Y:S02]  /*0190*/  SHF.R.S32.HI R7, RZ, 0x1f, R7 ;  /* 0x0000001fff077819 */ /* 0x000fe40000011407 */
[----:B------:R-:W-:-:S04]  /*01a0*/  SHF.R.S32.HI R4, RZ, 0x1f, R4 ;  /* 0x0000001fff047819 */ /* 0x000fc80000011404 */
[----:B------:R-:W-:Y:S02]  /*01b0*/  IADD3.X R4, PT, PT, R4, R7, R6, P0, P1 ;  /* 0x0000000704047210 */ /* 0x000fe400007e2406 */
[----:B------:R-:W-:-:S04]  /*01c0*/  IADD3 R6, P0, PT, R5, R8, RZ ;  /* 0x0000000805067210 */ /* 0x000fc80007f1e0ff */
[----:B------:R-:W-:Y:S02]  /*01d0*/  LEA.HI.X.SX32 R5, R5, R4, 0x1, P0 ;  /* 0x0000000405057211 */ /* 0x000fe400000f0eff */
[----:B---3--:R-:W-:-:S04]  /*01e0*/  LEA R4, P0, R6, UR8, 0x3 ;  /* 0x0000000806047c11 */ /* 0x008fc8000f8018ff */
[----:B------:R-:W-:Y:S01]  /*01f0*/  LEA.HI.X R5, R6, UR9, R5, 0x3, P0 ;  /* 0x0000000906057c11 */ /* 0x000fe200080f1c05 */
[----:B----4-:R-:W-:-:S05]  /*0200*/  IMAD.WIDE.U32 R2, R0, 0x8, R2 ;  /* 0x0000000800027825 */ /* 0x010fca00078e0002 */
[----:B------:R-:W-:Y:S01]  /*0210*/  ST.E.64 desc[UR4][R2.64], R4 ;  /* 0x0000000402007985 */ /* 0x000fe2000c101b04 */
[----:B------:R-:W-:Y:S05]  /*0220*/  EXIT ;  /* 0x000000000000794d */ /* 0x000fea0003800000 */
.L_x_0:
[----:B------:R-:W-:-:S00]  /*0230*/  BRA `(.L_x_0) ;  /* 0xfffffffc00fc7947 */ /* 0x000fc0000383ffff */
[----:B------:R-:W-:-:S00]  /*0240*/  NOP ;  /* 0x0000000000007918 */ /* 0x000fc00000000000 */
        /* <DEDUP_REMOVED lines=11> */
.L_x_2:


//--------------------- .text._Z23d_malloc_3d_gpu_kernel1PPPdiii --------------------------
	.section	.text._Z23d_malloc_3d_gpu_kernel1PPPdiii,"ax",@progbits
	.align	128
        .global         _Z23d_malloc_3d_gpu_kernel1PPPdiii
        .type           _Z23d_malloc_3d_gpu_kernel1PPPdiii,@function
        .size           _Z23d_malloc_3d_gpu_kernel1PPPdiii,(.L_x_3 - _Z23d_malloc_3d_gpu_kernel1PPPdiii)
        .other          _Z23d_malloc_3d_gpu_kernel1PPPdiii,@"STO_CUDA_ENTRY STV_DEFAULT"
_Z23d_malloc_3d_gpu_kernel1PPPdiii:
.text._Z23d_malloc_3d_gpu_kernel1PPPdiii:
[----:B------:R-:W-:Y:S01]  /*0000*/  LDC R1, c[0x0][0x37c] ;  /* 0x0000df00ff017b82 */ /* 0x000fe20000000800 */
[----:B------:R-:W0:Y:S07]  /*0010*/  S2R R0, SR_TID.X ;  /* 0x0000000000007919 */ /* 0x000e2e0000002100 */
[----:B------:R-:W0:Y:S08]  /*0020*/  S2UR UR4, SR_CTAID.X ;  /* 0x00000000000479c3 */ /* 0x000e300000002500 */
[----:B------:R-:W0:Y:S08]  /*0030*/  LDC R7, c[0x0][0x360] ;  /* 0x0000d800ff077b82 */ /* 0x000e300000000800 */
[----:B------:R-:W1:Y:S01]  /*0040*/  LDC R5, c[0x0][0x388] ;  /* 0x0000e200ff057b82 */ /* 0x000e620000000800 */
[----:B0-----:R-:W-:-:S05]  /*0050*/  IMAD R7, R7, UR4, R0 ;  /* 0x0000000407077c24 */ /* 0x001fca000f8e0200 */
[----:B-1----:R-:W-:-:S13]  /*0060*/  ISETP.GE.AND P0, PT, R7, R5, PT ;  /* 0x000000050700720c */ /* 0x002fda0003f06270 */
[----:B------:R-:W-:Y:S05]  /*0070*/  @P0 EXIT ;  /* 0x000000000000094d */ /* 0x000fea0003800000 */
[----:B------:R-:W0:Y:S01]  /*0080*/  LDCU UR4, c[0x0][0x38c] ;  /* 0x00007180ff0477ac */ /* 0x000e220008000800 */
[----:B------:R-:W1:Y:S01]  /*0090*/  LDC.64 R2, c[0x0][0x380] ;  /* 0x0000e000ff027b82 */ /* 0x000e620000000a00 */
[----:B------:R-:W2:Y:S01]  /*00a0*/  LDCU.64 UR6, c[0x0][0x380] ;  /* 0x00007000ff0677ac */ /* 0x000ea20008000a00 */
[C---:B0-----:R-:W-:Y:S01]  /*00b0*/  IMAD R0, R7.reuse, UR4, RZ ;  /* 0x0000000407007c24 */ /* 0x041fe2000f8e02ff */
[----:B------:R-:W0:Y:S04]  /*00c0*/  LDCU.64 UR4, c[0x0][0x358] ;  /* 0x00006b00ff0477ac */ /* 0x000e280008000a00 */
[----:B------:R-:W-:Y:S02]  /*00d0*/  SHF.R.S32.HI R4, RZ, 0x1f, R0 ;  /* 0x0000001fff047819 */ /* 0x000fe40000011400 */
[----:B------:R-:W-:Y:S01]  /*00e0*/  IADD3 R0, P0, PT, R0, R5, RZ ;  /* 0x0000000500007210 */ /* 0x000fe20007f1e0ff */
[----:B-1----:R-:W-:-:S03]  /*00f0*/  IMAD.WIDE R2, R7, 0x8, R2 ;  /* 0x0000000807027825 */ /* 0x002fc600078e0202 */
[----:B------:R-:W-:Y:S02]  /*0100*/  LEA.HI.X.SX32 R5, R5, R4, 0x1, P0 ;  /* 0x0000000405057211 */ /* 0x000fe400000f0eff */
[----:B--2---:R-:W-:-:S04]  /*0110*/  LEA R4, P0, R0, UR6, 0x3 ;  /* 0x0000000600047c11 */ /* 0x004fc8000f8018ff */
[----:B------:R-:W-:-:S05]  /*0120*/  LEA.HI.X R5, R0, UR7, R5, 0x3, P0 ;  /* 0x0000000700057c11 */ /* 0x000fca00080f1c05 */
[----:B0-----:R-:W-:Y:S01]  /*0130*/  STG.E.64 desc[UR4][R2.64], R4 ;  /* 0x0000000402007986 */ /* 0x001fe2000c101b04 */
[----:B------:R-:W-:Y:S05]  /*0140*/  EXIT ;  /* 0x000000000000794d */ /* 0x000fea0003800000 */
.L_x_1:
        /* <DEDUP_REMOVED lines=11> */
.L_x_3:


//--------------------- .nv.shared.reserved.0     --------------------------
	.section	.nv.shared.reserved.0,"aw",@nobits
	.weak		__nv_reservedSMEM_offset_0_alias
	.size		__nv_reservedSMEM_offset_0_alias, 0, 64
	.other		__nv_reservedSMEM_offset_0_alias,@"STO_CUDA_RESERVED_SHARED STV_DEFAULT"
__nv_reservedSMEM_offset_0_alias:
	.zero		0
	.zero		64


//--------------------- .nv.constant0._Z23d_malloc_3d_gpu_kernel2PPPdiii --------------------------
	.section	.nv.constant0._Z23d_malloc_3d_gpu_kernel2PPPdiii,"a",@progbits
	.sectionflags	@""
	.align	4
.nv.constant0._Z23d_malloc_3d_gpu_kernel2PPPdiii:
	.zero		916


//--------------------- .nv.constant0._Z23d_malloc_3d_gpu_kernel1PPPdiii --------------------------
	.section	.nv.constant0._Z23d_malloc_3d_gpu_kernel1PPPdiii,"a",@progbits
	.sectionflags	@""
	.align	4
.nv.constant0._Z23d_malloc_3d_gpu_kernel1PPPdiii:
	.zero		916


//--------------------- SYMBOLS --------------------------

	.type		.nv.reservedSmem.offset0,@object
	.size		.nv.reservedSmem.offset0,0x4
